	.headerflags	@"EF_CUDA_TEXMODE_UNIFIED EF_CUDA_64BIT_ADDRESS EF_CUDA_ACCELERATORS EF_CUDA_SM90 EF_CUDA_VIRTUAL_SM(EF_CUDA_SM90)"
	.elftype	@"ET_EXEC"


//--------------------- .nv.info                  --------------------------
	.section	.nv.info,"",@"SHT_CUDA_INFO"
	.align	4


	//----- nvinfo : EIATTR_REGCOUNT
	.align		4
        /*0000*/ 	.byte	0x04, 0x2f
        /*0002*/ 	.short	(.L_1 - .L_0)
	.align		4
.L_0:
        /*0004*/ 	.word	index@(triton_poi_fused_clone_1)
        /*0008*/ 	.word	0x0000000f


	//----- nvinfo : EIATTR_MIN_STACK_SIZE
	.align		4
.L_1:
        /*000c*/ 	.byte	0x04, 0x12
        /*000e*/ 	.short	(.L_3 - .L_2)
	.align		4
.L_2:
        /*0010*/ 	.word	index@(triton_poi_fused_clone_1)
        /*0014*/ 	.word	0x00000000


	//----- nvinfo : EIATTR_FRAME_SIZE
	.align		4
.L_3:
        /*0018*/ 	.byte	0x04, 0x11
        /*001a*/ 	.short	(.L_5 - .L_4)
	.align		4
.L_4:
        /*001c*/ 	.word	index@(triton_poi_fused_clone_1)
        /*0020*/ 	.word	0x00000000


	//----- nvinfo : EIATTR_MIN_STACK_SIZE
	.align		4
.L_5:
        /*0024*/ 	.byte	0x04, 0x12
        /*0026*/ 	.short	(.L_7 - .L_6)
	.align		4
.L_6:
        /*0028*/ 	.word	index@(triton_poi_fused_clone_1)
        /*002c*/ 	.word	0x00000000
.L_7:


//--------------------- .nv.info.triton_poi_fused_clone_1 --------------------------
	.section	.nv.info.triton_poi_fused_clone_1,"",@"SHT_CUDA_INFO"
	.sectionflags	@""
	.align	4


	//----- nvinfo : EIATTR_CUDA_API_VERSION
	.align		4
        /*0000*/ 	.byte	0x04, 0x37
        /*0002*/ 	.short	(.L_9 - .L_8)
.L_8:
        /*0004*/ 	.word	0x0000007c


	//----- nvinfo : EIATTR_KPARAM_INFO
	.align		4
.L_9:
        /*0008*/ 	.byte	0x04, 0x17
        /*000a*/ 	.short	(.L_11 - .L_10)
.L_10:
        /*000c*/ 	.word	0x00000000
        /*0010*/ 	.short	0x0002
        /*0012*/ 	.short	0x0010
        /*0014*/ 	.byte	0x00, 0xf0, 0x11, 0x00


	//----- nvinfo : EIATTR_KPARAM_INFO
	.align		4
.L_11:
        /*0018*/ 	.byte	0x04, 0x17
        /*001a*/ 	.short	(.L_13 - .L_12)
.L_12:
        /*001c*/ 	.word	0x00000000
        /*0020*/ 	.short	0x0001
        /*0022*/ 	.short	0x0008
        /*0024*/ 	.byte	0x00, 0xf4, 0x21, 0x00


	//----- nvinfo : EIATTR_KPARAM_INFO
	.align		4
.L_13:
        /*0028*/ 	.byte	0x04, 0x17
        /*002a*/ 	.short	(.L_15 - .L_14)
.L_14:
        /*002c*/ 	.word	0x00000000
        /*0030*/ 	.short	0x0000
        /*0032*/ 	.short	0x0000
        /*0034*/ 	.byte	0x00, 0xf4, 0x21, 0x00


	//----- nvinfo : EIATTR_SPARSE_MMA_MASK
	.align		4
.L_15:
        /*0038*/ 	.byte	0x03, 0x50
        /*003a*/ 	.short	0x0000


	//----- nvinfo : EIATTR_MAXREG_COUNT
	.align		4
        /*003c*/ 	.byte	0x03, 0x1b
        /*003e*/ 	.short	0x00ff


	//----- nvinfo : EIATTR_EXIT_INSTR_OFFSETS
	.align		4
        /*0040*/ 	.byte	0x04, 0x1c
        /*0042*/ 	.short	(.L_17 - .L_16)


	//   ....[0]....
.L_16:
        /*0044*/ 	.word	0x00000220


	//   ....[1]....
        /*0048*/ 	.word	0x00000240


	//----- nvinfo : EIATTR_REQNTID
	.align		4
.L_17:
        /*004c*/ 	.byte	0x04, 0x10
        /*004e*/ 	.short	(.L_19 - .L_18)
.L_18:
        /*0050*/ 	.word	0x00000080
        /*0054*/ 	.word	0x00000001
        /*0058*/ 	.word	0x00000001


	//----- nvinfo : EIATTR_CRS_STACK_SIZE
	.align		4
.L_19:
        /*005c*/ 	.byte	0x04, 0x1e
        /*005e*/ 	.short	(.L_21 - .L_20)
.L_20:
        /*0060*/ 	.word	0x00000000


	//----- nvinfo : EIATTR_CBANK_PARAM_SIZE
	.align		4
.L_21:
        /*0064*/ 	.byte	0x03, 0x19
        /*0066*/ 	.short	0x0014


	//----- nvinfo : EIATTR_PARAM_CBANK
	.align		4
        /*0068*/ 	.byte	0x04, 0x0a
        /*006a*/ 	.short	(.L_23 - .L_22)
	.align		4
.L_22:
        /*006c*/ 	.word	index@(.nv.constant0.triton_poi_fused_clone_1)
        /*0070*/ 	.short	0x0210
        /*0072*/ 	.short	0x0014


	//----- nvinfo : EIATTR_SW_WAR
	.align		4
.L_23:
        /*0074*/ 	.byte	0x04, 0x36
        /*0076*/ 	.short	(.L_25 - .L_24)
.L_24:
        /*0078*/ 	.word	0x00000008
.L_25:


//--------------------- .nv.callgraph             --------------------------
	.section	.nv.callgraph,"",@"SHT_CUDA_CALLGRAPH"
	.align	4
	.sectionentsize	8
	.align		4
        /*0000*/ 	.word	0x00000000
	.align		4
        /*0004*/ 	.word	0xffffffff
	.align		4
        /*0008*/ 	.word	0x00000000
	.align		4
        /*000c*/ 	.word	0xfffffffe
	.align		4
        /*0010*/ 	.word	0x00000000
	.align		4
        /*0014*/ 	.word	0xfffffffd
	.align		4
        /*0018*/ 	.word	0x00000000
	.align		4
        /*001c*/ 	.word	0xfffffffc


//--------------------- .text.triton_poi_fused_clone_1 --------------------------
	.section	.text.triton_poi_fused_clone_1,"ax",@progbits
	.align	128
        .global         triton_poi_fused_clone_1
        .type           triton_poi_fused_clone_1,@function
        .size           triton_poi_fused_clone_1,(.L_x_3 - triton_poi_fused_clone_1)
        .other          triton_poi_fused_clone_1,@"STO_CUDA_ENTRY STV_DEFAULT"
triton_poi_fused_clone_1:
.text.triton_poi_fused_clone_1:
[----:B------:R-:W0:Y:S02]  /*0000*/  LDC R1, c[0x0][0x28] ;  /* 0x00000a00ff017b82 */ /* 0x000e240000000800 */
[----:B------:R-:W1:Y:S01]  /*0010*/  S2R R0, SR_TID.X ;  /* 0x0000000000007919 */ /* 0x000e620000002100 */
[----:B------:R-:W2:Y:S01]  /*0020*/  LDC.64 R4, c[0x0][0x218] ;  /* 0x00008600ff047b82 */ /* 0x000ea20000000a00 */
[----:B------:R-:W-:Y:S01]  /*0030*/  ULDC.64 UR4, c[0x0][0x208] ;  /* 0x0000820000047ab9 */ /* 0x000fe20000000a00 */
[----:B------:R-:W-:Y:S01]  /*0040*/  BSSY B0, `(.L_x_0) ;  /* 0x000001d000007945 */ /* 0x000fe20003800000 */
[----:B------:R-:W3:Y:S01]  /*0050*/  S2R R7, SR_CTAID.X ;  /* 0x0000000000077919 */ /* 0x000ee20000002500 */
[----:B-1----:R-:W-:Y:S02]  /*0060*/  LOP3.LUT R0, R0, 0x7f, RZ, 0xc0, !PT ;  /* 0x0000007f00007812 */ /* 0x002fe400078ec0ff */
[----:B---3--:R-:W-:-:S03]  /*0070*/  SHF.R.S32.HI R2, RZ, 0x18, R7 ;  /* 0x00000018ff027819 */ /* 0x008fc60000011407 */
[----:B------:R-:W-:Y:S01]  /*0080*/  IMAD R7, R7, 0x80, R0 ;  /* 0x0000008007077824 */ /* 0x000fe200078e0200 */
[----:B------:R-:W-:-:S03]  /*0090*/  SGXT R0, R2, 0x1 ;  /* 0x000000010200781a */ /* 0x000fc60000000200 */
[C---:B--2---:R-:W-:Y:S01]  /*00a0*/  IMAD.WIDE R4, R7.reuse, 0x4, R4 ;  /* 0x0000000407047825 */ /* 0x044fe200078e0204 */
[----:B------:R-:W-:Y:S02]  /*00b0*/  ISETP.GE.AND P0, PT, R7, 0x100, PT ;  /* 0x000001000700780c */ /* 0x000fe40003f06270 */
[CC--:B------:R-:W-:Y:S02]  /*00c0*/  LEA.HI R2, R0.reuse, R7.reuse, RZ, 0x4 ;  /* 0x0000000700027211 */ /* 0x0c0fe400078f20ff */
[CC--:B------:R-:W-:Y:S02]  /*00d0*/  LEA.HI R6, R0.reuse, R7.reuse, RZ, 0x2 ;  /* 0x0000000700067211 */ /* 0x0c0fe400078f10ff */
[----:B------:R-:W-:Y:S02]  /*00e0*/  SHF.R.S32.HI R8, RZ, 0x4, R2 ;  /* 0x00000004ff087819 */ /* 0x000fe40000011402 */
[----:B------:R-:W1:Y:S01]  /*00f0*/  LDC.64 R2, c[0x0][0x210] ;  /* 0x00008400ff027b82 */ /* 0x000e620000000a00 */
[----:B------:R-:W-:-:S02]  /*0100*/  LEA.HI R0, R0, R7, RZ, 0x6 ;  /* 0x0000000700007211 */ /* 0x000fc400078f30ff */
[----:B------:R-:W-:Y:S02]  /*0110*/  SHF.R.S32.HI R9, RZ, 0x2, R6 ;  /* 0x00000002ff097819 */ /* 0x000fe40000011406 */
[----:B------:R-:W-:Y:S02]  /*0120*/  LEA.HI R10, R8, R8, RZ, 0x2 ;  /* 0x00000008080a7211 */ /* 0x000fe400078f10ff */
[----:B------:R-:W-:Y:S02]  /*0130*/  LOP3.LUT R12, R0, 0xffffffc0, RZ, 0xc0, !PT ;  /* 0xffffffc0000c7812 */ /* 0x000fe400078ec0ff */
[----:B------:R-:W-:Y:S02]  /*0140*/  LOP3.LUT R6, R6, 0xfffffffc, RZ, 0xc0, !PT ;  /* 0xfffffffc06067812 */ /* 0x000fe400078ec0ff */
[----:B------:R-:W-:Y:S02]  /*0150*/  LEA.HI R0, R9, R9, RZ, 0x2 ;  /* 0x0000000909007211 */ /* 0x000fe400078f10ff */
[----:B------:R-:W-:-:S02]  /*0160*/  LOP3.LUT R11, R10, 0x3ffffffc, RZ, 0xc0, !PT ;  /* 0x3ffffffc0a0b7812 */ /* 0x000fc400078ec0ff */
[----:B------:R-:W-:Y:S01]  /*0170*/  IADD3 R6, R12, R7, -R6 ;  /* 0x000000070c067210 */ /* 0x000fe20007ffe806 */
[----:B------:R-:W-:Y:S01]  /*0180*/  IMAD.MOV.U32 R7, RZ, RZ, RZ ;  /* 0x000000ffff077224 */ /* 0x000fe200078e00ff */
[----:B------:R-:W-:Y:S01]  /*0190*/  LOP3.LUT R0, R0, 0xffffffc, RZ, 0xc0, !PT ;  /* 0x0ffffffc00007812 */ /* 0x000fe200078ec0ff */
[----:B------:R-:W-:-:S04]  /*01a0*/  IMAD.IADD R11, R8, 0x1, -R11 ;  /* 0x00000001080b7824 */ /* 0x000fc800078e0a0b */
[----:B------:R-:W-:Y:S02]  /*01b0*/  IMAD.IADD R0, R9, 0x1, -R0 ;  /* 0x0000000109007824 */ /* 0x000fe400078e0a00 */
[----:B------:R-:W-:-:S04]  /*01c0*/  IMAD R11, R11, 0x4, R6 ;  /* 0x000000040b0b7824 */ /* 0x000fc800078e0206 */
[----:B------:R-:W-:-:S04]  /*01d0*/  IMAD R11, R0, 0x10, R11 ;  /* 0x00000010000b7824 */ /* 0x000fc800078e020b */
[----:B-1----:R-:W-:Y:S01]  /*01e0*/  IMAD.WIDE R2, R11, 0x4, R2 ;  /* 0x000000040b027825 */ /* 0x002fe200078e0202 */
[----:B------:R-:W-:Y:S06]  /*01f0*/  @P0 BRA `(.L_x_1) ;  /* 0x0000000000040947 */ /* 0x000fec0003800000 */
[----:B------:R1:W5:Y:S02]  /*0200*/  LDG.E R7, desc[UR4][R2.64] ;  /* 0x0000000402077981 */ /* 0x000364000c1e1900 */
.L_x_1:
[----:B------:R-:W-:Y:S05]  /*0210*/  BSYNC B0 ;  /* 0x0000000000007941 */ /* 0x000fea0003800000 */
.L_x_0:
[----:B------:R-:W-:Y:S05]  /*0220*/  @P0 EXIT ;  /* 0x000000000000094d */ /* 0x000fea0003800000 */
[----:B-----5:R-:W-:Y:S01]  /*0230*/  STG.E desc[UR4][R4.64], R7 ;  /* 0x0000000704007986 */ /* 0x020fe2000c101904 */
[----:B------:R-:W-:Y:S05]  /*0240*/  EXIT ;  /* 0x000000000000794d */ /* 0x000fea0003800000 */
.L_x_2:
[----:B------:R-:W-:-:S00]  /*0250*/  BRA `(.L_x_2) ;  /* 0xfffffffc00fc7947 */ /* 0x000fc0000383ffff */
[----:B------:R-:W-:-:S00]  /*0260*/  NOP ;  /* 0x0000000000007918 */ /* 0x000fc00000000000 */
        /* <DEDUP_REMOVED lines=9> */
.L_x_3:


//--------------------- .nv.constant0.triton_poi_fused_clone_1 --------------------------
	.section	.nv.constant0.triton_poi_fused_clone_1,"a",@progbits
	.sectionflags	@""
	.align	4
.nv.constant0.triton_poi_fused_clone_1:
	.zero		548
